//
// Generated by NVIDIA NVVM Compiler
//
// Compiler Build ID: CL-36424714
// Cuda compilation tools, release 13.0, V13.0.88
// Based on NVVM 20.0.0
//

.version 9.0
.target sm_100
.address_size 64

	// .globl	fill_64

.visible .entry fill_64(
	.param .u64 .ptr .align 1 fill_64_param_0,
	.param .u64 fill_64_param_1,
	.param .u64 fill_64_param_2
)
{
	.reg .pred 	%p<3>;
	.reg .b32 	%r<7>;
	.reg .b64 	%rd<12>;

	ld.param.u64 	%rd6, [fill_64_param_0];
	ld.param.u64 	%rd7, [fill_64_param_1];
	ld.param.u64 	%rd8, [fill_64_param_2];
	mov.u32 	%r2, %ctaid.x;
	mov.u32 	%r1, %ntid.x;
	mov.u32 	%r3, %tid.x;
	mad.lo.s32 	%r4, %r2, %r1, %r3;
	cvt.u64.u32 	%rd11, %r4;
	setp.le.u64 	%p1, %rd7, %rd11;
	@%p1 bra 	$L__BB0_3;
	mov.u32 	%r5, %nctaid.x;
	mul.lo.s32 	%r6, %r1, %r5;
	cvt.u64.u32 	%rd2, %r6;
	cvta.to.global.u64 	%rd3, %rd6;
$L__BB0_2:
	shl.b64 	%rd9, %rd11, 3;
	add.s64 	%rd10, %rd3, %rd9;
	st.global.u64 	[%rd10], %rd8;
	add.s64 	%rd11, %rd11, %rd2;
	setp.lt.u64 	%p2, %rd11, %rd7;
	@%p2 bra 	$L__BB0_2;
$L__BB0_3:
	ret;

}


// ===== COMPILED SASS (sm_100) =====

	.target	sm_100

	.elftype	@"ET_EXEC"


//--------------------- .note.nv.tkinfo           --------------------------
	.section	.note.nv.tkinfo,"",@"SHT_NOTE"
	.sectionflags	@"SHF_NOTE_NV_TKINFO"
	.tkinfo
        /*0018*/ 	.word	0x00000002
        /*0030*/ 	.string	""
        /*0030*/ 	.string	"ptxas"
        /*0030*/ 	.string	"Cuda compilation tools, release 13.0, V13.0.88"
        /*0030*/ 	.string	"Build cuda_13.0.r13.0/compiler.36424714_0"
        /*0030*/ 	.string	"-arch sm_100 -m 64 "



//--------------------- .note.nv.cuinfo           --------------------------
	.section	.note.nv.cuinfo,"",@"SHT_NOTE"
	.sectionflags	@"SHF_NOTE_NV_CUINFO"
        /*0018*/ 	.short	0x0002
        /*001a*/ 	.short	0x0064
        /*001c*/ 	.short	0x0082
	.zero		2


//--------------------- .nv.info                  --------------------------
	.section	.nv.info,"",@"SHT_CUDA_INFO"
	.align	4


	//----- nvinfo : EIATTR_REGCOUNT
	.align		4
        /*0000*/ 	.byte	0x04, 0x2f
        /*0002*/ 	.short	(.L_1 - .L_0)
	.align		4
.L_0:
        /*0004*/ 	.word	index@(fill_64)
        /*0008*/ 	.word	0x0000000a


	//----- nvinfo : EIATTR_FRAME_SIZE
	.align		4
.L_1:
        /*000c*/ 	.byte	0x04, 0x11
        /*000e*/ 	.short	(.L_3 - .L_2)
	.align		4
.L_2:
        /*0010*/ 	.word	index@(fill_64)
        /*0014*/ 	.word	0x00000000


	//----- nvinfo : EIATTR_MIN_STACK_SIZE
	.align		4
.L_3:
        /*0018*/ 	.byte	0x04, 0x12
        /*001a*/ 	.short	(.L_5 - .L_4)
	.align		4
.L_4:
        /*001c*/ 	.word	index@(fill_64)
        /*0020*/ 	.word	0x00000000
.L_5:


//--------------------- .nv.compat                --------------------------
	.section	.nv.compat,"",@"SHT_CUDA_COMPAT_INFO"
	.align	4
        /*0000*/ 	.byte	0x02, 0x09, 0x00, 0x00, 0x02, 0x02, 0x01, 0x00, 0x02, 0x05, 0x05, 0x00, 0x03, 0x07, 0x01, 0x01
        /*0010*/ 	.byte	0x02, 0x03, 0x00, 0x00, 0x02, 0x06, 0x01, 0x00, 0x04, 0x0b, 0x08, 0x00, 0x09, 0x00, 0x00, 0x00
        /*0020*/ 	.byte	0x00, 0x00, 0x00, 0x00


//--------------------- .nv.info.fill_64          --------------------------
	.section	.nv.info.fill_64,"",@"SHT_CUDA_INFO"
	.sectionflags	@""
	.align	4


	//----- nvinfo : EIATTR_CUDA_API_VERSION
	.align		4
        /*0000*/ 	.byte	0x04, 0x37
        /*0002*/ 	.short	(.L_7 - .L_6)
.L_6:
        /*0004*/ 	.word	0x00000082


	//----- nvinfo : EIATTR_KPARAM_INFO
	.align		4
.L_7:
        /*0008*/ 	.byte	0x04, 0x17
        /*000a*/ 	.short	(.L_9 - .L_8)
.L_8:
        /*000c*/ 	.word	0x00000000
        /*0010*/ 	.short	0x0002
        /*0012*/ 	.short	0x0010
        /*0014*/ 	.byte	0x00, 0xf0, 0x21, 0x00


	//----- nvinfo : EIATTR_KPARAM_INFO
	.align		4
.L_9:
        /*0018*/ 	.byte	0x04, 0x17
        /*001a*/ 	.short	(.L_11 - .L_10)
.L_10:
        /*001c*/ 	.word	0x00000000
        /*0020*/ 	.short	0x0001
        /*0022*/ 	.short	0x0008
        /*0024*/ 	.byte	0x00, 0xf0, 0x21, 0x00


	//----- nvinfo : EIATTR_KPARAM_INFO
	.align		4
.L_11:
        /*0028*/ 	.byte	0x04, 0x17
        /*002a*/ 	.short	(.L_13 - .L_12)
.L_12:
        /*002c*/ 	.word	0x00000000
        /*0030*/ 	.short	0x0000
        /*0032*/ 	.short	0x0000
        /*0034*/ 	.byte	0x00, 0xf5, 0x21, 0x00


	//----- nvinfo : EIATTR_SPARSE_MMA_MASK
	.align		4
.L_13:
        /*0038*/ 	.byte	0x03, 0x50
        /*003a*/ 	.short	0x0000


	//----- nvinfo : EIATTR_MAXREG_COUNT
	.align		4
        /*003c*/ 	.byte	0x03, 0x1b
        /*003e*/ 	.short	0x00ff


	//----- nvinfo : EIATTR_MERCURY_ISA_VERSION
	.align		4
        /*0040*/ 	.byte	0x03, 0x5f
        /*0042*/ 	.short	0x0101


	//----- nvinfo : EIATTR_VRC_CTA_INIT_COUNT
	.align		4
        /*0044*/ 	.byte	0x02, 0x4a
	.zero		1
	.zero		1


	//----- nvinfo : EIATTR_EXIT_INSTR_OFFSETS
	.align		4
        /*0048*/ 	.byte	0x04, 0x1c
        /*004a*/ 	.short	(.L_15 - .L_14)


	//   ....[0]....
.L_14:
        /*004c*/ 	.word	0x00000080


	//   ....[1]....
        /*0050*/ 	.word	0x00000180


	//----- nvinfo : EIATTR_CRS_STACK_SIZE
	.align		4
.L_15:
        /*0054*/ 	.byte	0x04, 0x1e
        /*0056*/ 	.short	(.L_17 - .L_16)
.L_16:
        /*0058*/ 	.word	0x00000000


	//----- nvinfo : EIATTR_CBANK_PARAM_SIZE
	.align		4
.L_17:
        /*005c*/ 	.byte	0x03, 0x19
        /*005e*/ 	.short	0x0018


	//----- nvinfo : EIATTR_PARAM_CBANK
	.align		4
        /*0060*/ 	.byte	0x04, 0x0a
        /*0062*/ 	.short	(.L_19 - .L_18)
	.align		4
.L_18:
        /*0064*/ 	.word	index@(.nv.constant0.fill_64)
        /*0068*/ 	.short	0x0380
        /*006a*/ 	.short	0x0018


	//----- nvinfo : EIATTR_SW_WAR
	.align		4
.L_19:
        /*006c*/ 	.byte	0x04, 0x36
        /*006e*/ 	.short	(.L_21 - .L_20)
.L_20:
        /*0070*/ 	.word	0x00000008
.L_21:


//--------------------- .nv.callgraph             --------------------------
	.section	.nv.callgraph,"",@"SHT_CUDA_CALLGRAPH"
	.align	4
	.sectionentsize	8
	.align		4
        /*0000*/ 	.word	0x00000000
	.align		4
        /*0004*/ 	.word	0xffffffff
	.align		4
        /*0008*/ 	.word	0x00000000
	.align		4
        /*000c*/ 	.word	0xfffffffe
	.align		4
        /*0010*/ 	.word	0x00000000
	.align		4
        /*0014*/ 	.word	0xfffffffd
	.align		4
        /*0018*/ 	.word	0x00000000
	.align		4
        /*001c*/ 	.word	0xfffffffc


//--------------------- .text.fill_64             --------------------------
	.section	.text.fill_64,"ax",@progbits
	.align	128
        .global         fill_64
        .type           fill_64,@function
        .size           fill_64,(.L_x_2 - fill_64)
        .other          fill_64,@"STO_CUDA_ENTRY STV_DEFAULT"
fill_64:
.text.fill_64:
[----:B------:R-:W-:Y:S01]  /*0000*/  LDC R1, c[0x0][0x37c] ;  /* 0x0000df00ff017b82 */ /* 0x000fe20000000800 */
[----:B------:R-:W0:Y:S07]  /*0010*/  S2R R3, SR_TID.X ;  /* 0x0000000000037919 */ /* 0x000e2e0000002100 */
[----:B------:R-:W0:Y:S01]  /*0020*/  S2UR UR4, SR_CTAID.X ;  /* 0x00000000000479c3 */ /* 0x000e220000002500 */
[----:B------:R-:W1:Y:S07]  /*0030*/  LDCU.64 UR8, c[0x0][0x388] ;  /* 0x00007100ff0877ac */ /* 0x000e6e0008000a00 */
[----:B------:R-:W0:Y:S02]  /*0040*/  LDC R2, c[0x0][0x360] ;  /* 0x0000d800ff027b82 */ /* 0x000e240000000800 */
[----:B0-----:R-:W-:-:S05]  /*0050*/  IMAD R0, R2, UR4, R3 ;  /* 0x0000000402007c24 */ /* 0x001fca000f8e0203 */
[----:B-1----:R-:W-:-:S04]  /*0060*/  ISETP.GE.U32.AND P0, PT, R0, UR8, PT ;  /* 0x0000000800007c0c */ /* 0x002fc8000bf06070 */
[----:B------:R-:W-:-:S13]  /*0070*/  ISETP.GE.U32.AND.EX P0, PT, RZ, UR9, PT, P0 ;  /* 0x00000009ff007c0c */ /* 0x000fda000bf06100 */
[----:B------:R-:W-:Y:S05]  /*0080*/  @P0 EXIT ;  /* 0x000000000000094d */ /* 0x000fea0003800000 */
[----:B------:R-:W0:Y:S01]  /*0090*/  LDC.64 R4, c[0x0][0x390] ;  /* 0x0000e400ff047b82 */ /* 0x000e220000000a00 */
[----:B------:R-:W1:Y:S01]  /*00a0*/  LDCU UR4, c[0x0][0x370] ;  /* 0x00006e00ff0477ac */ /* 0x000e620008000800 */
[----:B------:R-:W-:Y:S02]  /*00b0*/  IMAD.MOV.U32 R7, RZ, RZ, R0 ;  /* 0x000000ffff077224 */ /* 0x000fe400078e0000 */
[----:B------:R-:W-:Y:S01]  /*00c0*/  IMAD.MOV.U32 R6, RZ, RZ, RZ ;  /* 0x000000ffff067224 */ /* 0x000fe200078e00ff */
[----:B------:R-:W2:Y:S01]  /*00d0*/  LDCU.64 UR6, c[0x0][0x358] ;  /* 0x00006b00ff0677ac */ /* 0x000ea20008000a00 */
[----:B------:R-:W3:Y:S01]  /*00e0*/  LDCU.64 UR10, c[0x0][0x380] ;  /* 0x00007000ff0a77ac */ /* 0x000ee20008000a00 */
[----:B-1----:R-:W-:-:S07]  /*00f0*/  IMAD R0, R2, UR4, RZ ;  /* 0x0000000402007c24 */ /* 0x002fce000f8e02ff */
.L_x_0:
[----:B---3--:R-:W-:-:S04]  /*0100*/  LEA R2, P0, R7, UR10, 0x3 ;  /* 0x0000000a07027c11 */ /* 0x008fc8000f8018ff */
[----:B------:R-:W-:Y:S02]  /*0110*/  LEA.HI.X R3, R7, UR11, R6, 0x3, P0 ;  /* 0x0000000b07037c11 */ /* 0x000fe400080f1c06 */
[----:B------:R-:W-:-:S03]  /*0120*/  IADD3 R7, P0, PT, R0, R7, RZ ;  /* 0x0000000700077210 */ /* 0x000fc60007f1e0ff */
[----:B0-2---:R1:W-:Y:S02]  /*0130*/  STG.E.64 desc[UR6][R2.64], R4 ;  /* 0x0000000402007986 */ /* 0x0053e4000c101b06 */
[----:B------:R-:W-:Y:S01]  /*0140*/  IMAD.X R6, RZ, RZ, R6, P0 ;  /* 0x000000ffff067224 */ /* 0x000fe200000e0606 */
[----:B------:R-:W-:-:S04]  /*0150*/  ISETP.GE.U32.AND P0, PT, R7, UR8, PT ;  /* 0x0000000807007c0c */ /* 0x000fc8000bf06070 */
[----:B------:R-:W-:-:S13]  /*0160*/  ISETP.GE.U32.AND.EX P0, PT, R6, UR9, PT, P0 ;  /* 0x0000000906007c0c */ /* 0x000fda000bf06100 */
[----:B-1----:R-:W-:Y:S05]  /*0170*/  @!P0 BRA `(.L_x_0) ;  /* 0xfffffffc00e08947 */ /* 0x002fea000383ffff */
[----:B------:R-:W-:Y:S05]  /*0180*/  EXIT ;  /* 0x000000000000794d */ /* 0x000fea0003800000 */
.L_x_1:
[----:B------:R-:W-:-:S00]  /*0190*/  BRA `(.L_x_1) ;  /* 0xfffffffc00fc7947 */ /* 0x000fc0000383ffff */
[----:B------:R-:W-:-:S00]  /*01a0*/  NOP ;  /* 0x0000000000007918 */ /* 0x000fc00000000000 */
        /* <DEDUP_REMOVED lines=13> */
.L_x_2:


//--------------------- .nv.shared.reserved.0     --------------------------
	.section	.nv.shared.reserved.0,"aw",@nobits
	.weak		__nv_reservedSMEM_offset_0_alias
	.size		__nv_reservedSMEM_offset_0_alias, 0, 64
	.other		__nv_reservedSMEM_offset_0_alias,@"STO_CUDA_RESERVED_SHARED STV_DEFAULT"
__nv_reservedSMEM_offset_0_alias:
	.zero		0
	.zero		64


//--------------------- .nv.constant0.fill_64     --------------------------
	.section	.nv.constant0.fill_64,"a",@progbits
	.sectionflags	@""
	.align	4
.nv.constant0.fill_64:
	.zero		920


//--------------------- SYMBOLS --------------------------

	.type		.nv.reservedSmem.offset0,@object
	.size		.nv.reservedSmem.offset0,0x4
